	.headerflags	@"EF_CUDA_TEXMODE_UNIFIED EF_CUDA_64BIT_ADDRESS EF_CUDA_ACCELERATORS EF_CUDA_SM90 EF_CUDA_VIRTUAL_SM(EF_CUDA_SM90)"
	.elftype	@"ET_EXEC"


//--------------------- .nv.info                  --------------------------
	.section	.nv.info,"",@"SHT_CUDA_INFO"
	.align	4


	//----- nvinfo : EIATTR_REGCOUNT
	.align		4
        /*0000*/ 	.byte	0x04, 0x2f
        /*0002*/ 	.short	(.L_3 - .L_2)
	.align		4
.L_2:
        /*0004*/ 	.word	index@(triton_poi_fused__native_batch_norm_legit_no_training_convolution_relu_3)
        /*0008*/ 	.word	0x00000020


	//----- nvinfo : EIATTR_MIN_STACK_SIZE
	.align		4
.L_3:
        /*000c*/ 	.byte	0x04, 0x12
        /*000e*/ 	.short	(.L_5 - .L_4)
	.align		4
.L_4:
        /*0010*/ 	.word	index@(triton_poi_fused__native_batch_norm_legit_no_training_convolution_relu_3)
        /*0014*/ 	.word	0x00000000


	//----- nvinfo : EIATTR_FRAME_SIZE
	.align		4
.L_5:
        /*0018*/ 	.byte	0x04, 0x11
        /*001a*/ 	.short	(.L_7 - .L_6)
	.align		4
.L_6:
        /*001c*/ 	.word	index@(triton_poi_fused__native_batch_norm_legit_no_training_convolution_relu_3)
        /*0020*/ 	.word	0x00000000


	//----- nvinfo : EIATTR_MIN_STACK_SIZE
	.align		4
.L_7:
        /*0024*/ 	.byte	0x04, 0x12
        /*0026*/ 	.short	(.L_9 - .L_8)
	.align		4
.L_8:
        /*0028*/ 	.word	index@(triton_poi_fused__native_batch_norm_legit_no_training_convolution_relu_3)
        /*002c*/ 	.word	0x00000000
.L_9:


//--------------------- .nv.info.triton_poi_fused__native_batch_norm_legit_no_training_convolution_relu_3 --------------------------
	.section	.nv.info.triton_poi_fused__native_batch_norm_legit_no_training_convolution_relu_3,"",@"SHT_CUDA_INFO"
	.sectionflags	@""
	.align	4


	//----- nvinfo : EIATTR_CUDA_API_VERSION
	.align		4
        /*0000*/ 	.byte	0x04, 0x37
        /*0002*/ 	.short	(.L_11 - .L_10)
.L_10:
        /*0004*/ 	.word	0x0000007c


	//----- nvinfo : EIATTR_KPARAM_INFO
	.align		4
.L_11:
        /*0008*/ 	.byte	0x04, 0x17
        /*000a*/ 	.short	(.L_13 - .L_12)
.L_12:
        /*000c*/ 	.word	0x00000000
        /*0010*/ 	.short	0x0007
        /*0012*/ 	.short	0x0038
        /*0014*/ 	.byte	0x00, 0xf0, 0x11, 0x00


	//----- nvinfo : EIATTR_KPARAM_INFO
	.align		4
.L_13:
        /*0018*/ 	.byte	0x04, 0x17
        /*001a*/ 	.short	(.L_15 - .L_14)
.L_14:
        /*001c*/ 	.word	0x00000000
        /*0020*/ 	.short	0x0006
        /*0022*/ 	.short	0x0030
        /*0024*/ 	.byte	0x00, 0xf4, 0x21, 0x00


	//----- nvinfo : EIATTR_KPARAM_INFO
	.align		4
.L_15:
        /*0028*/ 	.byte	0x04, 0x17
        /*002a*/ 	.short	(.L_17 - .L_16)
.L_16:
        /*002c*/ 	.word	0x00000000
        /*0030*/ 	.short	0x0005
        /*0032*/ 	.short	0x0028
        /*0034*/ 	.byte	0x00, 0xf4, 0x21, 0x00


	//----- nvinfo : EIATTR_KPARAM_INFO
	.align		4
.L_17:
        /*0038*/ 	.byte	0x04, 0x17
        /*003a*/ 	.short	(.L_19 - .L_18)
.L_18:
        /*003c*/ 	.word	0x00000000
        /*0040*/ 	.short	0x0004
        /*0042*/ 	.short	0x0020
        /*0044*/ 	.byte	0x00, 0xf4, 0x21, 0x00


	//----- nvinfo : EIATTR_KPARAM_INFO
	.align		4
.L_19:
        /*0048*/ 	.byte	0x04, 0x17
        /*004a*/ 	.short	(.L_21 - .L_20)
.L_20:
        /*004c*/ 	.word	0x00000000
        /*0050*/ 	.short	0x0003
        /*0052*/ 	.short	0x0018
        /*0054*/ 	.byte	0x00, 0xf4, 0x21, 0x00


	//----- nvinfo : EIATTR_KPARAM_INFO
	.align		4
.L_21:
        /*0058*/ 	.byte	0x04, 0x17
        /*005a*/ 	.short	(.L_23 - .L_22)
.L_22:
        /*005c*/ 	.word	0x00000000
        /*0060*/ 	.short	0x0002
        /*0062*/ 	.short	0x0010
        /*0064*/ 	.byte	0x00, 0xf4, 0x21, 0x00


	//----- nvinfo : EIATTR_KPARAM_INFO
	.align		4
.L_23:
        /*0068*/ 	.byte	0x04, 0x17
        /*006a*/ 	.short	(.L_25 - .L_24)
.L_24:
        /*006c*/ 	.word	0x00000000
        /*0070*/ 	.short	0x0001
        /*0072*/ 	.short	0x0008
        /*0074*/ 	.byte	0x00, 0xf4, 0x21, 0x00


	//----- nvinfo : EIATTR_KPARAM_INFO
	.align		4
.L_25:
        /*0078*/ 	.byte	0x04, 0x17
        /*007a*/ 	.short	(.L_27 - .L_26)
.L_26:
        /*007c*/ 	.word	0x00000000
        /*0080*/ 	.short	0x0000
        /*0082*/ 	.short	0x0000
        /*0084*/ 	.byte	0x00, 0xf4, 0x21, 0x00


	//----- nvinfo : EIATTR_SPARSE_MMA_MASK
	.align		4
.L_27:
        /*0088*/ 	.byte	0x03, 0x50
        /*008a*/ 	.short	0x0000


	//----- nvinfo : EIATTR_MAXREG_COUNT
	.align		4
        /*008c*/ 	.byte	0x03, 0x1b
        /*008e*/ 	.short	0x00ff


	//----- nvinfo : EIATTR_EXIT_INSTR_OFFSETS
	.align		4
        /*0090*/ 	.byte	0x04, 0x1c
        /*0092*/ 	.short	(.L_29 - .L_28)


	//   ....[0]....
.L_28:
        /*0094*/ 	.word	0x000007b0


	//----- nvinfo : EIATTR_REQNTID
	.align		4
.L_29:
        /*0098*/ 	.byte	0x04, 0x10
        /*009a*/ 	.short	(.L_31 - .L_30)
.L_30:
        /*009c*/ 	.word	0x00000080
        /*00a0*/ 	.word	0x00000001
        /*00a4*/ 	.word	0x00000001


	//----- nvinfo : EIATTR_CBANK_PARAM_SIZE
	.align		4
.L_31:
        /*00a8*/ 	.byte	0x03, 0x19
        /*00aa*/ 	.short	0x003c


	//----- nvinfo : EIATTR_PARAM_CBANK
	.align		4
        /*00ac*/ 	.byte	0x04, 0x0a
        /*00ae*/ 	.short	(.L_33 - .L_32)
	.align		4
.L_32:
        /*00b0*/ 	.word	index@(.nv.constant0.triton_poi_fused__native_batch_norm_legit_no_training_convolution_relu_3)
        /*00b4*/ 	.short	0x0210
        /*00b6*/ 	.short	0x003c


	//----- nvinfo : EIATTR_SW_WAR
	.align		4
.L_33:
        /*00b8*/ 	.byte	0x04, 0x36
        /*00ba*/ 	.short	(.L_35 - .L_34)
.L_34:
        /*00bc*/ 	.word	0x00000008
.L_35:


//--------------------- .nv.callgraph             --------------------------
	.section	.nv.callgraph,"",@"SHT_CUDA_CALLGRAPH"
	.align	4
	.sectionentsize	8
	.align		4
        /*0000*/ 	.word	0x00000000
	.align		4
        /*0004*/ 	.word	0xffffffff
	.align		4
        /*0008*/ 	.word	0x00000000
	.align		4
        /*000c*/ 	.word	0xfffffffe
	.align		4
        /*0010*/ 	.word	0x00000000
	.align		4
        /*0014*/ 	.word	0xfffffffd
	.align		4
        /*0018*/ 	.word	0x00000000
	.align		4
        /*001c*/ 	.word	0xfffffffc


//--------------------- .nv.constant4             --------------------------
	.section	.nv.constant4,"a",@progbits
	.align	8
	.align		8
.nv.constant4:
        /*0000*/ 	.dword	_$_str
	.align		8
        /*0008*/ 	.dword	_$_str_$_2


//--------------------- .text.triton_poi_fused__native_batch_norm_legit_no_training_convolution_relu_3 --------------------------
	.section	.text.triton_poi_fused__native_batch_norm_legit_no_training_convolution_relu_3,"ax",@progbits
	.align	128
        .global         triton_poi_fused__native_batch_norm_legit_no_training_convolution_relu_3
        .type           triton_poi_fused__native_batch_norm_legit_no_training_convolution_relu_3,@function
        .size           triton_poi_fused__native_batch_norm_legit_no_training_convolution_relu_3,(.L_x_1 - triton_poi_fused__native_batch_norm_legit_no_training_convolution_relu_3)
        .other          triton_poi_fused__native_batch_norm_legit_no_training_convolution_relu_3,@"STO_CUDA_ENTRY STV_DEFAULT"
triton_poi_fused__native_batch_norm_legit_no_training_convolution_relu_3:
.text.triton_poi_fused__native_batch_norm_legit_no_training_convolution_relu_3:
[----:B------:R-:W-:Y:S01]  /*0000*/  LDC R1, c[0x0][0x28] ;  /* 0x00000a00ff017b82 */ /* 0x000fe20000000800 */
[----:B------:R-:W1:Y:S01]  /*0010*/  S2R R0, SR_TID.X ;  /* 0x0000000000007919 */ /* 0x000e620000002100 */
[----:B------:R-:W-:-:S06]  /*0020*/  ULDC.64 UR4, c[0x0][0x208] ;  /* 0x0000820000047ab9 */ /* 0x000fcc0000000a00 */
[----:B------:R-:W2:Y:S01]  /*0030*/  LDC.64 R28, c[0x0][0x218] ;  /* 0x00008600ff1c7b82 */ /* 0x000ea20000000a00 */
[----:B------:R-:W3:Y:S07]  /*0040*/  S2R R5, SR_CTAID.X ;  /* 0x0000000000057919 */ /* 0x000eee0000002500 */
[----:B------:R-:W4:Y:S08]  /*0050*/  LDC.64 R26, c[0x0][0x220] ;  /* 0x00008800ff1a7b82 */ /* 0x000f300000000a00 */
[----:B------:R-:W5:Y:S01]  /*0060*/  LDC.64 R22, c[0x0][0x230] ;  /* 0x00008c00ff167b82 */ /* 0x000f620000000a00 */
[----:B-1----:R-:W-:-:S02]  /*0070*/  SHF.L.U32 R0, R0, 0x2, RZ ;  /* 0x0000000200007819 */ /* 0x002fc400000006ff */
[----:B---3--:R-:W-:Y:S02]  /*0080*/  SHF.R.S32.HI R3, RZ, 0x15, R5 ;  /* 0x00000015ff037819 */ /* 0x008fe40000011405 */
[----:B------:R-:W-:Y:S02]  /*0090*/  LOP3.LUT R0, R0, 0x1fc, RZ, 0xc0, !PT ;  /* 0x000001fc00007812 */ /* 0x000fe400078ec0ff */
[----:B------:R-:W-:Y:S02]  /*00a0*/  SGXT R3, R3, 0x1 ;  /* 0x000000010303781a */ /* 0x000fe40000000200 */
[----:B------:R-:W-:Y:S02]  /*00b0*/  LEA R0, R5, R0, 0xa ;  /* 0x0000000005007211 */ /* 0x000fe400078e50ff */
[----:B------:R-:W1:Y:S02]  /*00c0*/  LDC.64 R4, c[0x0][0x228] ;  /* 0x00008a00ff047b82 */ /* 0x000e640000000a00 */
[----:B------:R-:W-:-:S04]  /*00d0*/  LEA.HI R3, R3, R0, RZ, 0x8 ;  /* 0x0000000003037211 */ /* 0x000fc800078f40ff */
[----:B------:R-:W-:Y:S02]  /*00e0*/  SHF.R.S32.HI R9, RZ, 0x8, R3 ;  /* 0x00000008ff097819 */ /* 0x000fe40000011403 */
[----:B------:R-:W-:Y:S02]  /*00f0*/  IADD3 R3, R3, 0x200, RZ ;  /* 0x0000020003037810 */ /* 0x000fe40007ffe0ff */
[----:B------:R-:W-:Y:S02]  /*0100*/  LEA.HI R2, R9, R9, RZ, 0x7 ;  /* 0x0000000909027211 */ /* 0x000fe400078f38ff */
[----:B------:R-:W-:Y:S02]  /*0110*/  SHF.R.S32.HI R3, RZ, 0x8, R3 ;  /* 0x00000008ff037819 */ /* 0x000fe40000011403 */
[----:B------:R-:W-:Y:S02]  /*0120*/  LOP3.LUT R2, R2, 0xffffff80, RZ, 0xc0, !PT ;  /* 0xffffff8002027812 */ /* 0x000fe400078ec0ff */
[----:B------:R-:W-:-:S02]  /*0130*/  LEA.HI R6, R3, R3, RZ, 0x7 ;  /* 0x0000000303067211 */ /* 0x000fc400078f38ff */
[----:B------:R-:W-:Y:S02]  /*0140*/  IADD3 R9, R9, -R2, RZ ;  /* 0x8000000209097210 */ /* 0x000fe40007ffe0ff */
[----:B------:R-:W-:-:S04]  /*0150*/  LOP3.LUT R6, R6, 0xffffff80, RZ, 0xc0, !PT ;  /* 0xffffff8006067812 */ /* 0x000fc800078ec0ff */
[----:B------:R-:W-:Y:S01]  /*0160*/  IADD3 R3, R3, -R6, RZ ;  /* 0x8000000603037210 */ /* 0x000fe20007ffe0ff */
[--C-:B-1----:R-:W-:Y:S01]  /*0170*/  IMAD.WIDE R12, R9, 0x4, R4.reuse ;  /* 0x00000004090c7825 */ /* 0x102fe200078e0204 */
[----:B------:R-:W1:Y:S03]  /*0180*/  LDC.64 R6, c[0x0][0x210] ;  /* 0x00008400ff067b82 */ /* 0x000e660000000a00 */
[----:B------:R-:W-:Y:S01]  /*0190*/  IMAD.WIDE R24, R3, 0x4, R4 ;  /* 0x0000000403187825 */ /* 0x000fe200078e0204 */
[----:B------:R-:W3:Y:S04]  /*01a0*/  LDG.E.EL R21, desc[UR4][R12.64] ;  /* 0x000000040c157981 */ /* 0x000ee8000c2e1900 */
[----:B------:R-:W5:Y:S01]  /*01b0*/  LDC.64 R4, c[0x0][0x238] ;  /* 0x00008e00ff047b82 */ /* 0x000f620000000a00 */
[----:B------:R-:W3:Y:S01]  /*01c0*/  LDG.E.EL R24, desc[UR4][R24.64] ;  /* 0x0000000418187981 */ /* 0x000ee2000c2e1900 */
[----:B--2---:R-:W-:-:S05]  /*01d0*/  IMAD.WIDE R10, R9, 0x4, R28 ;  /* 0x00000004090a7825 */ /* 0x004fca00078e021c */
[----:B------:R4:W2:Y:S01]  /*01e0*/  LDG.E.EL R19, desc[UR4][R10.64] ;  /* 0x000000040a137981 */ /* 0x0008a2000c2e1900 */
[----:B-1----:R-:W-:-:S04]  /*01f0*/  IMAD.WIDE R6, R0, 0x4, R6 ;  /* 0x0000000400067825 */ /* 0x002fc800078e0206 */
[C---:B----4-:R-:W-:Y:S01]  /*0200*/  IMAD.WIDE R10, R9.reuse, 0x4, R26 ;  /* 0x00000004090a7825 */ /* 0x050fe200078e021a */
[----:B------:R-:W2:Y:S04]  /*0210*/  LDG.E.128 R12, desc[UR4][R6.64] ;  /* 0x00000004060c7981 */ /* 0x000ea8000c1e1d00 */
[----:B------:R-:W4:Y:S01]  /*0220*/  LDG.E.EL R18, desc[UR4][R10.64] ;  /* 0x000000040a127981 */ /* 0x000f22000c2e1900 */
[----:B-----5:R-:W-:-:S04]  /*0230*/  IMAD.WIDE R16, R9, 0x4, R22 ;  /* 0x0000000409107825 */ /* 0x020fc800078e0216 */
[----:B0-----:R-:W-:Y:S02]  /*0240*/  IMAD.WIDE R8, R9, 0x4, R4 ;  /* 0x0000000409087825 */ /* 0x001fe400078e0204 */
[----:B------:R-:W5:Y:S02]  /*0250*/  LDG.E.EL R17, desc[UR4][R16.64] ;  /* 0x0000000410117981 */ /* 0x000f64000c2e1900 */
[C---:B------:R-:W-:Y:S02]  /*0260*/  IMAD.WIDE R28, R3.reuse, 0x4, R28 ;  /* 0x00000004031c7825 */ /* 0x040fe400078e021c */
[----:B------:R-:W5:Y:S02]  /*0270*/  LDG.E.EL R20, desc[UR4][R8.64] ;  /* 0x0000000408147981 */ /* 0x000f64000c2e1900 */
[C---:B------:R-:W-:Y:S02]  /*0280*/  IMAD.WIDE R26, R3.reuse, 0x4, R26 ;  /* 0x00000004031a7825 */ /* 0x040fe400078e021a */
[----:B------:R0:W5:Y:S04]  /*0290*/  LDG.E.EL R16, desc[UR4][R28.64] ;  /* 0x000000041c107981 */ /* 0x000168000c2e1900 */
[----:B------:R-:W5:Y:S01]  /*02a0*/  LDG.E.128 R8, desc[UR4][R6.64+0x800] ;  /* 0x0008000406087981 */ /* 0x000f62000c1e1d00 */
[----:B------:R-:W-:-:S03]  /*02b0*/  IMAD.WIDE R4, R3, 0x4, R4 ;  /* 0x0000000403047825 */ /* 0x000fc600078e0204 */
[----:B------:R-:W5:Y:S01]  /*02c0*/  LDG.E.EL R2, desc[UR4][R26.64] ;  /* 0x000000041a027981 */ /* 0x000f62000c2e1900 */
[----:B------:R-:W-:-:S03]  /*02d0*/  IMAD.WIDE R22, R3, 0x4, R22 ;  /* 0x0000000403167825 */ /* 0x000fc600078e0216 */
[----:B------:R-:W5:Y:S04]  /*02e0*/  LDG.E.EL R4, desc[UR4][R4.64] ;  /* 0x0000000404047981 */ /* 0x000f68000c2e1900 */
[----:B------:R1:W5:Y:S01]  /*02f0*/  LDG.E.EL R3, desc[UR4][R22.64] ;  /* 0x0000000416037981 */ /* 0x000362000c2e1900 */
[----:B---3--:R-:W-:Y:S01]  /*0300*/  FADD R21, R21, 9.9999997473787516356e-06 ;  /* 0x3727c5ac15157421 */ /* 0x008fe20000000000 */
[----:B------:R-:W-:-:S03]  /*0310*/  FADD R24, R24, 9.9999997473787516356e-06 ;  /* 0x3727c5ac18187421 */ /* 0x000fc60000000000 */
[----:B------:R-:W3:Y:S08]  /*0320*/  MUFU.SQRT R25, R21 ;  /* 0x0000001500197308 */ /* 0x000ef00000002000 */
[----:B0-----:R-:W0:Y:S01]  /*0330*/  MUFU.SQRT R28, R24 ;  /* 0x00000018001c7308 */ /* 0x001e220000002000 */
[C---:B---3--:R-:W-:Y:S02]  /*0340*/  FSETP.GT.AND P0, PT, R25.reuse, 8.50705917302346158658e+37, PT ;  /* 0x7e8000001900780b */ /* 0x048fe40003f04000 */
[----:B------:R-:W-:-:S02]  /*0350*/  FSETP.GEU.AND P2, PT, R25, 1.175494350822287508e-38, PT ;  /* 0x008000001900780b */ /* 0x000fc40003f4e000 */
[C---:B0-----:R-:W-:Y:S02]  /*0360*/  FSETP.GT.AND P1, PT, R28.reuse, 8.50705917302346158658e+37, PT ;  /* 0x7e8000001c00780b */ /* 0x041fe40003f24000 */
[----:B------:R-:W-:-:S07]  /*0370*/  FSETP.GEU.AND P3, PT, R28, 1.175494350822287508e-38, PT ;  /* 0x008000001c00780b */ /* 0x000fce0003f6e000 */
[----:B------:R-:W-:Y:S01]  /*0380*/  @P0 FMUL R25, R25, 0.25 ;  /* 0x3e80000019190820 */ /* 0x000fe20000400000 */
[----:B------:R-:W-:-:S03]  /*0390*/  HFMA2.MMA R24, -RZ, RZ, 1.625, 0 ;  /* 0x3e800000ff187435 */ /* 0x000fc600000001ff */
[----:B------:R-:W-:Y:S01]  /*03a0*/  @!P2 FMUL R25, R25, 16777216 ;  /* 0x4b8000001919a820 */ /* 0x000fe20000400000 */
[----:B------:R-:W-:-:S04]  /*03b0*/  @P1 FMUL R28, R28, 0.25 ;  /* 0x3e8000001c1c1820 */ /* 0x000fc80000400000 */
[----:B------:R-:W-:Y:S01]  /*03c0*/  @!P3 FMUL R28, R28, 16777216 ;  /* 0x4b8000001c1cb820 */ /* 0x000fe20000400000 */
[----:B------:R-:W0:Y:S01]  /*03d0*/  MUFU.RCP R25, R25 ;  /* 0x0000001900197308 */ /* 0x000e220000001000 */
[----:B-1----:R-:W-:-:S07]  /*03e0*/  FSEL R22, R24, 1, P0 ;  /* 0x3f80000018167808 */ /* 0x002fce0000000000 */
[----:B------:R1:W3:Y:S01]  /*03f0*/  MUFU.RCP R5, R28 ;  /* 0x0000001c00057308 */ /* 0x0002e20000001000 */
[----:B------:R-:W-:Y:S01]  /*0400*/  FSEL R24, R24, 1, P1 ;  /* 0x3f80000018187808 */ /* 0x000fe20000800000 */
[----:B------:R-:W-:Y:S01]  /*0410*/  @!P2 FMUL R22, R22, 16777216 ;  /* 0x4b8000001616a820 */ /* 0x000fe20000400000 */
[--C-:B--2---:R-:W-:Y:S01]  /*0420*/  FADD R13, R13, R19.reuse ;  /* 0x000000130d0d7221 */ /* 0x104fe20000000000 */
[--C-:B------:R-:W-:Y:S01]  /*0430*/  FADD R12, R12, R19.reuse ;  /* 0x000000130c0c7221 */ /* 0x100fe20000000000 */
[--C-:B------:R-:W-:Y:S01]  /*0440*/  FADD R14, R14, R19.reuse ;  /* 0x000000130e0e7221 */ /* 0x100fe20000000000 */
[----:B------:R-:W-:Y:S01]  /*0450*/  @!P3 FMUL R24, R24, 16777216 ;  /* 0x4b8000001818b820 */ /* 0x000fe20000400000 */
[----:B------:R-:W-:Y:S01]  /*0460*/  FADD R15, R15, R19 ;  /* 0x000000130f0f7221 */ /* 0x000fe20000000000 */
[----:B0-----:R-:W-:Y:S01]  /*0470*/  FMUL R21, R25, R22 ;  /* 0x0000001619157220 */ /* 0x001fe20000400000 */
[C---:B----4-:R-:W-:Y:S01]  /*0480*/  FADD R22, -R18.reuse, R12 ;  /* 0x0000000c12167221 */ /* 0x050fe20000000100 */
[C---:B------:R-:W-:Y:S01]  /*0490*/  FADD R26, -R18.reuse, R14 ;  /* 0x0000000e121a7221 */ /* 0x040fe20000000100 */
[C---:B-1----:R-:W-:Y:S01]  /*04a0*/  FADD R28, -R18.reuse, R15 ;  /* 0x0000000f121c7221 */ /* 0x042fe20000000100 */
[----:B---3--:R-:W-:Y:S01]  /*04b0*/  FMUL R5, R5, R24 ;  /* 0x0000001805057220 */ /* 0x008fe20000400000 */
[----:B------:R-:W-:-:S02]  /*04c0*/  FADD R24, -R18, R13 ;  /* 0x0000000d12187221 */ /* 0x000fc40000000100 */
[----:B------:R-:W0:Y:S01]  /*04d0*/  LDC.64 R18, c[0x0][0x240] ;  /* 0x00009000ff127b82 */ /* 0x000e220000000a00 */
[C---:B------:R-:W-:Y:S01]  /*04e0*/  FMUL R27, R21.reuse, R22 ;  /* 0x00000016151b7220 */ /* 0x040fe20000400000 */
[C---:B------:R-:W-:Y:S01]  /*04f0*/  FMUL R24, R21.reuse, R24 ;  /* 0x0000001815187220 */ /* 0x040fe20000400000 */
[C---:B------:R-:W-:Y:S01]  /*0500*/  FMUL R23, R21.reuse, R26 ;  /* 0x0000001a15177220 */ /* 0x040fe20000400000 */
[----:B------:R-:W-:Y:S01]  /*0510*/  FMUL R25, R21, R28 ;  /* 0x0000001c15197220 */ /* 0x000fe20000400000 */
[--C-:B-----5:R-:W-:Y:S01]  /*0520*/  FADD R9, R9, R16.reuse ;  /* 0x0000001009097221 */ /* 0x120fe20000000000 */
[--C-:B------:R-:W-:Y:S01]  /*0530*/  FADD R8, R8, R16.reuse ;  /* 0x0000001008087221 */ /* 0x100fe20000000000 */
[--C-:B------:R-:W-:Y:S01]  /*0540*/  FADD R10, R10, R16.reuse ;  /* 0x000000100a0a7221 */ /* 0x100fe20000000000 */
[----:B------:R-:W-:Y:S01]  /*0550*/  FADD R11, R11, R16 ;  /* 0x000000100b0b7221 */ /* 0x000fe20000000000 */
[C-C-:B------:R-:W-:Y:S01]  /*0560*/  FFMA R22, R17.reuse, R24, R20.reuse ;  /* 0x0000001811167223 */ /* 0x140fe20000000014 */
[C-C-:B------:R-:W-:Y:S01]  /*0570*/  FFMA R21, R17.reuse, R27, R20.reuse ;  /* 0x0000001b11157223 */ /* 0x140fe20000000014 */
[C-C-:B------:R-:W-:Y:S01]  /*0580*/  FFMA R23, R17.reuse, R23, R20.reuse ;  /* 0x0000001711177223 */ /* 0x140fe20000000014 */
[----:B------:R-:W-:Y:S01]  /*0590*/  FFMA R17, R17, R25, R20 ;  /* 0x0000001911117223 */ /* 0x000fe20000000014 */
[C---:B------:R-:W-:Y:S01]  /*05a0*/  FADD R20, -R2.reuse, R9 ;  /* 0x0000000902147221 */ /* 0x040fe20000000100 */
[C---:B------:R-:W-:Y:S01]  /*05b0*/  FADD R16, -R2.reuse, R8 ;  /* 0x0000000802107221 */ /* 0x040fe20000000100 */
[C---:B------:R-:W-:Y:S01]  /*05c0*/  FADD R24, -R2.reuse, R10 ;  /* 0x0000000a02187221 */ /* 0x040fe20000000100 */
[----:B------:R-:W-:Y:S01]  /*05d0*/  FADD R2, -R2, R11 ;  /* 0x0000000b02027221 */ /* 0x000fe20000000100 */
[C---:B------:R-:W-:Y:S01]  /*05e0*/  FMUL R20, R5.reuse, R20 ;  /* 0x0000001405147220 */ /* 0x040fe20000400000 */
[C---:B------:R-:W-:Y:S01]  /*05f0*/  FMUL R29, R5.reuse, R16 ;  /* 0x00000010051d7220 */ /* 0x040fe20000400000 */
[C---:B------:R-:W-:Y:S01]  /*0600*/  FMUL R27, R5.reuse, R24 ;  /* 0x00000018051b7220 */ /* 0x040fe20000400000 */
[----:B------:R-:W-:Y:S01]  /*0610*/  FMUL R25, R5, R2 ;  /* 0x0000000205197220 */ /* 0x000fe20000400000 */
[C-C-:B------:R-:W-:Y:S01]  /*0620*/  FFMA R5, R3.reuse, R20, R4.reuse ;  /* 0x0000001403057223 */ /* 0x140fe20000000004 */
[C-C-:B------:R-:W-:Y:S01]  /*0630*/  FFMA R20, R3.reuse, R29, R4.reuse ;  /* 0x0000001d03147223 */ /* 0x140fe20000000004 */
[C-C-:B------:R-:W-:Y:S01]  /*0640*/  FFMA R24, R3.reuse, R27, R4.reuse ;  /* 0x0000001b03187223 */ /* 0x140fe20000000004 */
[----:B------:R-:W-:Y:S01]  /*0650*/  FFMA R25, R3, R25, R4 ;  /* 0x0000001903197223 */ /* 0x000fe20000000004 */
[----:B------:R-:W-:Y:S01]  /*0660*/  FSETP.GEU.AND P6, PT, R17, RZ, PT ;  /* 0x000000ff1100720b */ /* 0x000fe20003fce000 */
[----:B0-----:R-:W-:Y:S01]  /*0670*/  IMAD.WIDE R2, R0, 0x4, R18 ;  /* 0x0000000400027825 */ /* 0x001fe200078e0212 */
[----:B------:R-:W-:-:S02]  /*0680*/  FSETP.GEU.AND P0, PT, R23, RZ, PT ;  /* 0x000000ff1700720b */ /* 0x000fc40003f0e000 */
[----:B------:R-:W-:Y:S02]  /*0690*/  FSETP.GEU.AND P1, PT, R22, RZ, PT ;  /* 0x000000ff1600720b */ /* 0x000fe40003f2e000 */
[----:B------:R-:W-:Y:S02]  /*06a0*/  FSETP.GEU.AND P2, PT, R21, RZ, PT ;  /* 0x000000ff1500720b */ /* 0x000fe40003f4e000 */
[----:B------:R-:W-:Y:S02]  /*06b0*/  SEL R19, R17, RZ, P6 ;  /* 0x000000ff11137207 */ /* 0x000fe40003000000 */
[----:B------:R-:W-:Y:S02]  /*06c0*/  FSETP.GEU.AND P3, PT, R25, RZ, PT ;  /* 0x000000ff1900720b */ /* 0x000fe40003f6e000 */
[----:B------:R-:W-:Y:S02]  /*06d0*/  FSETP.GEU.AND P4, PT, R24, RZ, PT ;  /* 0x000000ff1800720b */ /* 0x000fe40003f8e000 */
[----:B------:R-:W-:-:S02]  /*06e0*/  FSETP.GEU.AND P5, PT, R5, RZ, PT ;  /* 0x000000ff0500720b */ /* 0x000fc40003fae000 */
[----:B------:R-:W-:Y:S02]  /*06f0*/  FSETP.GEU.AND P6, PT, R20, RZ, PT ;  /* 0x000000ff1400720b */ /* 0x000fe40003fce000 */
[----:B------:R-:W-:Y:S02]  /*0700*/  SEL R18, R23, RZ, P0 ;  /* 0x000000ff17127207 */ /* 0x000fe40000000000 */
[----:B------:R-:W-:Y:S02]  /*0710*/  SEL R17, R22, RZ, P1 ;  /* 0x000000ff16117207 */ /* 0x000fe40000800000 */
[----:B------:R-:W-:Y:S02]  /*0720*/  SEL R16, R21, RZ, P2 ;  /* 0x000000ff15107207 */ /* 0x000fe40001000000 */
[----:B------:R-:W-:Y:S02]  /*0730*/  SEL R23, R25, RZ, P3 ;  /* 0x000000ff19177207 */ /* 0x000fe40001800000 */
[----:B------:R-:W-:-:S02]  /*0740*/  SEL R22, R24, RZ, P4 ;  /* 0x000000ff18167207 */ /* 0x000fc40002000000 */
[----:B------:R-:W-:Y:S02]  /*0750*/  SEL R21, R5, RZ, P5 ;  /* 0x000000ff05157207 */ /* 0x000fe40002800000 */
[----:B------:R-:W-:Y:S01]  /*0760*/  SEL R20, R20, RZ, P6 ;  /* 0x000000ff14147207 */ /* 0x000fe20003000000 */
[----:B------:R-:W-:Y:S04]  /*0770*/  STG.E.128 desc[UR4][R6.64], R12 ;  /* 0x0000000c06007986 */ /* 0x000fe8000c101d04 */
[----:B------:R-:W-:Y:S04]  /*0780*/  STG.E.128 desc[UR4][R6.64+0x800], R8 ;  /* 0x0008000806007986 */ /* 0x000fe8000c101d04 */
[----:B------:R-:W-:Y:S04]  /*0790*/  STG.E.128 desc[UR4][R2.64], R16 ;  /* 0x0000001002007986 */ /* 0x000fe8000c101d04 */
[----:B------:R-:W-:Y:S01]  /*07a0*/  STG.E.128 desc[UR4][R2.64+0x800], R20 ;  /* 0x0008001402007986 */ /* 0x000fe2000c101d04 */
[----:B------:R-:W-:Y:S05]  /*07b0*/  EXIT ;  /* 0x000000000000794d */ /* 0x000fea0003800000 */
.L_x_0:
[----:B------:R-:W-:-:S00]  /*07c0*/  BRA `(.L_x_0) ;  /* 0xfffffffc00fc7947 */ /* 0x000fc0000383ffff */
[----:B------:R-:W-:-:S00]  /*07d0*/  NOP ;  /* 0x0000000000007918 */ /* 0x000fc00000000000 */
        /* <DEDUP_REMOVED lines=10> */
.L_x_1:


//--------------------- .nv.global.init           --------------------------
	.section	.nv.global.init,"aw",@progbits
.nv.global.init:
	.type		_$_str,@object
	.size		_$_str,(_$_str_$_2 - _$_str)
_$_str:
        /*0000*/ 	.byte	0x5f, 0x5f, 0x43, 0x55, 0x44, 0x41, 0x5f, 0x46, 0x54, 0x5a, 0x00
	.type		_$_str_$_2,@object
	.size		_$_str_$_2,(.L_1 - _$_str_$_2)
_$_str_$_2:
        /*000b*/ 	.byte	0x5f, 0x5f, 0x43, 0x55, 0x44, 0x41, 0x5f, 0x50, 0x52, 0x45, 0x43, 0x5f, 0x53, 0x51, 0x52, 0x54
        /*001b*/ 	.byte	0x00
.L_1:


//--------------------- .nv.constant0.triton_poi_fused__native_batch_norm_legit_no_training_convolution_relu_3 --------------------------
	.section	.nv.constant0.triton_poi_fused__native_batch_norm_legit_no_training_convolution_relu_3,"a",@progbits
	.sectionflags	@""
	.align	4
.nv.constant0.triton_poi_fused__native_batch_norm_legit_no_training_convolution_relu_3:
	.zero		588
